//
// Generated by NVIDIA NVVM Compiler
//
// Compiler Build ID: CL-36424714
// Cuda compilation tools, release 13.0, V13.0.88
// Based on NVVM 20.0.0
//

.version 9.0
.target sm_100
.address_size 64

	// .globl	_Z13sub_2x16x1024PKfS0_Pf

.visible .entry _Z13sub_2x16x1024PKfS0_Pf(
	.param .u64 .ptr .align 1 _Z13sub_2x16x1024PKfS0_Pf_param_0,
	.param .u64 .ptr .align 1 _Z13sub_2x16x1024PKfS0_Pf_param_1,
	.param .u64 .ptr .align 1 _Z13sub_2x16x1024PKfS0_Pf_param_2
)
.maxntid 256
{
	.reg .pred 	%p<2>;
	.reg .b32 	%r<5>;
	.reg .b32 	%f<4>;
	.reg .b64 	%rd<11>;

	ld.param.u64 	%rd1, [_Z13sub_2x16x1024PKfS0_Pf_param_0];
	ld.param.u64 	%rd2, [_Z13sub_2x16x1024PKfS0_Pf_param_1];
	ld.param.u64 	%rd3, [_Z13sub_2x16x1024PKfS0_Pf_param_2];
	mov.u32 	%r2, %ctaid.x;
	mov.u32 	%r3, %ntid.x;
	mov.u32 	%r4, %tid.x;
	mad.lo.s32 	%r1, %r2, %r3, %r4;
	setp.gt.s32 	%p1, %r1, 32767;
	@%p1 bra 	$L__BB0_2;
	cvta.to.global.u64 	%rd4, %rd1;
	cvta.to.global.u64 	%rd5, %rd2;
	cvta.to.global.u64 	%rd6, %rd3;
	mul.wide.s32 	%rd7, %r1, 4;
	add.s64 	%rd8, %rd4, %rd7;
	ld.global.nc.f32 	%f1, [%rd8];
	add.s64 	%rd9, %rd5, %rd7;
	ld.global.nc.f32 	%f2, [%rd9];
	sub.f32 	%f3, %f1, %f2;
	add.s64 	%rd10, %rd6, %rd7;
	st.global.f32 	[%rd10], %f3;
$L__BB0_2:
	ret;

}


// ===== COMPILED SASS (sm_100) =====

	.target	sm_100

	.elftype	@"ET_EXEC"


//--------------------- .note.nv.tkinfo           --------------------------
	.section	.note.nv.tkinfo,"",@"SHT_NOTE"
	.sectionflags	@"SHF_NOTE_NV_TKINFO"
	.tkinfo
        /*0018*/ 	.word	0x00000002
        /*0030*/ 	.string	""
        /*0030*/ 	.string	"ptxas"
        /*0030*/ 	.string	"Cuda compilation tools, release 13.0, V13.0.88"
        /*0030*/ 	.string	"Build cuda_13.0.r13.0/compiler.36424714_0"
        /*0030*/ 	.string	"-arch sm_100 -m 64 "



//--------------------- .note.nv.cuinfo           --------------------------
	.section	.note.nv.cuinfo,"",@"SHT_NOTE"
	.sectionflags	@"SHF_NOTE_NV_CUINFO"
        /*0018*/ 	.short	0x0002
        /*001a*/ 	.short	0x0064
        /*001c*/ 	.short	0x0082
	.zero		2


//--------------------- .nv.info                  --------------------------
	.section	.nv.info,"",@"SHT_CUDA_INFO"
	.align	4


	//----- nvinfo : EIATTR_REGCOUNT
	.align		4
        /*0000*/ 	.byte	0x04, 0x2f
        /*0002*/ 	.short	(.L_1 - .L_0)
	.align		4
.L_0:
        /*0004*/ 	.word	index@(_Z13sub_2x16x1024PKfS0_Pf)
        /*0008*/ 	.word	0x0000000c


	//----- nvinfo : EIATTR_FRAME_SIZE
	.align		4
.L_1:
        /*000c*/ 	.byte	0x04, 0x11
        /*000e*/ 	.short	(.L_3 - .L_2)
	.align		4
.L_2:
        /*0010*/ 	.word	index@(_Z13sub_2x16x1024PKfS0_Pf)
        /*0014*/ 	.word	0x00000000


	//----- nvinfo : EIATTR_MIN_STACK_SIZE
	.align		4
.L_3:
        /*0018*/ 	.byte	0x04, 0x12
        /*001a*/ 	.short	(.L_5 - .L_4)
	.align		4
.L_4:
        /*001c*/ 	.word	index@(_Z13sub_2x16x1024PKfS0_Pf)
        /*0020*/ 	.word	0x00000000
.L_5:


//--------------------- .nv.compat                --------------------------
	.section	.nv.compat,"",@"SHT_CUDA_COMPAT_INFO"
	.align	4
        /*0000*/ 	.byte	0x02, 0x09, 0x00, 0x00, 0x02, 0x02, 0x01, 0x00, 0x02, 0x05, 0x05, 0x00, 0x03, 0x07, 0x01, 0x01
        /*0010*/ 	.byte	0x02, 0x03, 0x00, 0x00, 0x02, 0x06, 0x01, 0x00, 0x04, 0x0b, 0x08, 0x00, 0x09, 0x00, 0x00, 0x00
        /*0020*/ 	.byte	0x00, 0x00, 0x00, 0x00


//--------------------- .nv.info._Z13sub_2x16x1024PKfS0_Pf --------------------------
	.section	.nv.info._Z13sub_2x16x1024PKfS0_Pf,"",@"SHT_CUDA_INFO"
	.sectionflags	@""
	.align	4


	//----- nvinfo : EIATTR_CUDA_API_VERSION
	.align		4
        /*0000*/ 	.byte	0x04, 0x37
        /*0002*/ 	.short	(.L_7 - .L_6)
.L_6:
        /*0004*/ 	.word	0x00000082


	//----- nvinfo : EIATTR_KPARAM_INFO
	.align		4
.L_7:
        /*0008*/ 	.byte	0x04, 0x17
        /*000a*/ 	.short	(.L_9 - .L_8)
.L_8:
        /*000c*/ 	.word	0x00000000
        /*0010*/ 	.short	0x0002
        /*0012*/ 	.short	0x0010
        /*0014*/ 	.byte	0x00, 0xf5, 0x21, 0x00


	//----- nvinfo : EIATTR_KPARAM_INFO
	.align		4
.L_9:
        /*0018*/ 	.byte	0x04, 0x17
        /*001a*/ 	.short	(.L_11 - .L_10)
.L_10:
        /*001c*/ 	.word	0x00000000
        /*0020*/ 	.short	0x0001
        /*0022*/ 	.short	0x0008
        /*0024*/ 	.byte	0x00, 0xf5, 0x21, 0x00


	//----- nvinfo : EIATTR_KPARAM_INFO
	.align		4
.L_11:
        /*0028*/ 	.byte	0x04, 0x17
        /*002a*/ 	.short	(.L_13 - .L_12)
.L_12:
        /*002c*/ 	.word	0x00000000
        /*0030*/ 	.short	0x0000
        /*0032*/ 	.short	0x0000
        /*0034*/ 	.byte	0x00, 0xf5, 0x21, 0x00


	//----- nvinfo : EIATTR_SPARSE_MMA_MASK
	.align		4
.L_13:
        /*0038*/ 	.byte	0x03, 0x50
        /*003a*/ 	.short	0x0000


	//----- nvinfo : EIATTR_MAXREG_COUNT
	.align		4
        /*003c*/ 	.byte	0x03, 0x1b
        /*003e*/ 	.short	0x00ff


	//----- nvinfo : EIATTR_MERCURY_ISA_VERSION
	.align		4
        /*0040*/ 	.byte	0x03, 0x5f
        /*0042*/ 	.short	0x0101


	//----- nvinfo : EIATTR_VRC_CTA_INIT_COUNT
	.align		4
        /*0044*/ 	.byte	0x02, 0x4a
	.zero		1
	.zero		1


	//----- nvinfo : EIATTR_EXIT_INSTR_OFFSETS
	.align		4
        /*0048*/ 	.byte	0x04, 0x1c
        /*004a*/ 	.short	(.L_15 - .L_14)


	//   ....[0]....
.L_14:
        /*004c*/ 	.word	0x00000060


	//   ....[1]....
        /*0050*/ 	.word	0x00000120


	//----- nvinfo : EIATTR_MAX_THREADS
	.align		4
.L_15:
        /*0054*/ 	.byte	0x04, 0x05
        /*0056*/ 	.short	(.L_17 - .L_16)
.L_16:
        /*0058*/ 	.word	0x00000100
        /*005c*/ 	.word	0x00000001
        /*0060*/ 	.word	0x00000001


	//----- nvinfo : EIATTR_CBANK_PARAM_SIZE
	.align		4
.L_17:
        /*0064*/ 	.byte	0x03, 0x19
        /*0066*/ 	.short	0x0018


	//----- nvinfo : EIATTR_PARAM_CBANK
	.align		4
        /*0068*/ 	.byte	0x04, 0x0a
        /*006a*/ 	.short	(.L_19 - .L_18)
	.align		4
.L_18:
        /*006c*/ 	.word	index@(.nv.constant0._Z13sub_2x16x1024PKfS0_Pf)
        /*0070*/ 	.short	0x0380
        /*0072*/ 	.short	0x0018


	//----- nvinfo : EIATTR_SW_WAR
	.align		4
.L_19:
        /*0074*/ 	.byte	0x04, 0x36
        /*0076*/ 	.short	(.L_21 - .L_20)
.L_20:
        /*0078*/ 	.word	0x00000008
.L_21:


//--------------------- .nv.callgraph             --------------------------
	.section	.nv.callgraph,"",@"SHT_CUDA_CALLGRAPH"
	.align	4
	.sectionentsize	8
	.align		4
        /*0000*/ 	.word	0x00000000
	.align		4
        /*0004*/ 	.word	0xffffffff
	.align		4
        /*0008*/ 	.word	0x00000000
	.align		4
        /*000c*/ 	.word	0xfffffffe
	.align		4
        /*0010*/ 	.word	0x00000000
	.align		4
        /*0014*/ 	.word	0xfffffffd
	.align		4
        /*0018*/ 	.word	0x00000000
	.align		4
        /*001c*/ 	.word	0xfffffffc


//--------------------- .text._Z13sub_2x16x1024PKfS0_Pf --------------------------
	.section	.text._Z13sub_2x16x1024PKfS0_Pf,"ax",@progbits
	.align	128
        .global         _Z13sub_2x16x1024PKfS0_Pf
        .type           _Z13sub_2x16x1024PKfS0_Pf,@function
        .size           _Z13sub_2x16x1024PKfS0_Pf,(.L_x_1 - _Z13sub_2x16x1024PKfS0_Pf)
        .other          _Z13sub_2x16x1024PKfS0_Pf,@"STO_CUDA_ENTRY STV_DEFAULT"
_Z13sub_2x16x1024PKfS0_Pf:
.text._Z13sub_2x16x1024PKfS0_Pf:
[----:B------:R-:W-:Y:S01]  /*0000*/  LDC R1, c[0x0][0x37c] ;  /* 0x0000df00ff017b82 */ /* 0x000fe20000000800 */
[----:B------:R-:W0:Y:S07]  /*0010*/  S2R R0, SR_TID.X ;  /* 0x0000000000007919 */ /* 0x000e2e0000002100 */
[----:B------:R-:W0:Y:S08]  /*0020*/  S2UR UR4, SR_CTAID.X ;  /* 0x00000000000479c3 */ /* 0x000e300000002500 */
[----:B------:R-:W0:Y:S02]  /*0030*/  LDC R9, c[0x0][0x360] ;  /* 0x0000d800ff097b82 */ /* 0x000e240000000800 */
[----:B0-----:R-:W-:-:S05]  /*0040*/  IMAD R9, R9, UR4, R0 ;  /* 0x0000000409097c24 */ /* 0x001fca000f8e0200 */
[----:B------:R-:W-:-:S13]  /*0050*/  ISETP.GT.AND P0, PT, R9, 0x7fff, PT ;  /* 0x00007fff0900780c */ /* 0x000fda0003f04270 */
[----:B------:R-:W-:Y:S05]  /*0060*/  @P0 EXIT ;  /* 0x000000000000094d */ /* 0x000fea0003800000 */
[----:B------:R-:W0:Y:S01]  /*0070*/  LDC.64 R2, c[0x0][0x380] ;  /* 0x0000e000ff027b82 */ /* 0x000e220000000a00 */
[----:B------:R-:W1:Y:S07]  /*0080*/  LDCU.64 UR4, c[0x0][0x358] ;  /* 0x00006b00ff0477ac */ /* 0x000e6e0008000a00 */
[----:B------:R-:W2:Y:S08]  /*0090*/  LDC.64 R4, c[0x0][0x388] ;  /* 0x0000e200ff047b82 */ /* 0x000eb00000000a00 */
[----:B------:R-:W3:Y:S01]  /*00a0*/  LDC.64 R6, c[0x0][0x390] ;  /* 0x0000e400ff067b82 */ /* 0x000ee20000000a00 */
[----:B0-----:R-:W-:-:S06]  /*00b0*/  IMAD.WIDE R2, R9, 0x4, R2 ;  /* 0x0000000409027825 */ /* 0x001fcc00078e0202 */
[----:B-1----:R-:W4:Y:S01]  /*00c0*/  LDG.E.CONSTANT R2, desc[UR4][R2.64] ;  /* 0x0000000402027981 */ /* 0x002f22000c1e9900 */
[----:B--2---:R-:W-:-:S06]  /*00d0*/  IMAD.WIDE R4, R9, 0x4, R4 ;  /* 0x0000000409047825 */ /* 0x004fcc00078e0204 */
[----:B------:R-:W4:Y:S01]  /*00e0*/  LDG.E.CONSTANT R5, desc[UR4][R4.64] ;  /* 0x0000000404057981 */ /* 0x000f22000c1e9900 */
[----:B---3--:R-:W-:-:S04]  /*00f0*/  IMAD.WIDE R6, R9, 0x4, R6 ;  /* 0x0000000409067825 */ /* 0x008fc800078e0206 */
[----:B----4-:R-:W-:-:S05]  /*0100*/  FADD R9, R2, -R5 ;  /* 0x8000000502097221 */ /* 0x010fca0000000000 */
[----:B------:R-:W-:Y:S01]  /*0110*/  STG.E desc[UR4][R6.64], R9 ;  /* 0x0000000906007986 */ /* 0x000fe2000c101904 */
[----:B------:R-:W-:Y:S05]  /*0120*/  EXIT ;  /* 0x000000000000794d */ /* 0x000fea0003800000 */
.L_x_0:
[----:B------:R-:W-:-:S00]  /*0130*/  BRA `(.L_x_0) ;  /* 0xfffffffc00fc7947 */ /* 0x000fc0000383ffff */
[----:B------:R-:W-:-:S00]  /*0140*/  NOP ;  /* 0x0000000000007918 */ /* 0x000fc00000000000 */
        /* <DEDUP_REMOVED lines=11> */
.L_x_1:


//--------------------- .nv.shared.reserved.0     --------------------------
	.section	.nv.shared.reserved.0,"aw",@nobits
	.weak		__nv_reservedSMEM_offset_0_alias
	.size		__nv_reservedSMEM_offset_0_alias, 0, 64
	.other		__nv_reservedSMEM_offset_0_alias,@"STO_CUDA_RESERVED_SHARED STV_DEFAULT"
__nv_reservedSMEM_offset_0_alias:
	.zero		0
	.zero		64


//--------------------- .nv.constant0._Z13sub_2x16x1024PKfS0_Pf --------------------------
	.section	.nv.constant0._Z13sub_2x16x1024PKfS0_Pf,"a",@progbits
	.sectionflags	@""
	.align	4
.nv.constant0._Z13sub_2x16x1024PKfS0_Pf:
	.zero		920


//--------------------- SYMBOLS --------------------------

	.type		.nv.reservedSmem.offset0,@object
	.size		.nv.reservedSmem.offset0,0x4
